	.headerflags	@"EF_CUDA_TEXMODE_UNIFIED EF_CUDA_64BIT_ADDRESS EF_CUDA_ACCELERATORS EF_CUDA_SM90 EF_CUDA_VIRTUAL_SM(EF_CUDA_SM90)"
	.elftype	@"ET_EXEC"


//--------------------- .nv.info                  --------------------------
	.section	.nv.info,"",@"SHT_CUDA_INFO"
	.align	4


	//----- nvinfo : EIATTR_REGCOUNT
	.align		4
        /*0000*/ 	.byte	0x04, 0x2f
        /*0002*/ 	.short	(.L_1 - .L_0)
	.align		4
.L_0:
        /*0004*/ 	.word	index@(triton_poi_fused_mul_0)
        /*0008*/ 	.word	0x00000014


	//----- nvinfo : EIATTR_MIN_STACK_SIZE
	.align		4
.L_1:
        /*000c*/ 	.byte	0x04, 0x12
        /*000e*/ 	.short	(.L_3 - .L_2)
	.align		4
.L_2:
        /*0010*/ 	.word	index@(triton_poi_fused_mul_0)
        /*0014*/ 	.word	0x00000000


	//----- nvinfo : EIATTR_FRAME_SIZE
	.align		4
.L_3:
        /*0018*/ 	.byte	0x04, 0x11
        /*001a*/ 	.short	(.L_5 - .L_4)
	.align		4
.L_4:
        /*001c*/ 	.word	index@(triton_poi_fused_mul_0)
        /*0020*/ 	.word	0x00000000


	//----- nvinfo : EIATTR_MIN_STACK_SIZE
	.align		4
.L_5:
        /*0024*/ 	.byte	0x04, 0x12
        /*0026*/ 	.short	(.L_7 - .L_6)
	.align		4
.L_6:
        /*0028*/ 	.word	index@(triton_poi_fused_mul_0)
        /*002c*/ 	.word	0x00000000
.L_7:


//--------------------- .nv.info.triton_poi_fused_mul_0 --------------------------
	.section	.nv.info.triton_poi_fused_mul_0,"",@"SHT_CUDA_INFO"
	.sectionflags	@""
	.align	4


	//----- nvinfo : EIATTR_CUDA_API_VERSION
	.align		4
        /*0000*/ 	.byte	0x04, 0x37
        /*0002*/ 	.short	(.L_9 - .L_8)
.L_8:
        /*0004*/ 	.word	0x0000007c


	//----- nvinfo : EIATTR_KPARAM_INFO
	.align		4
.L_9:
        /*0008*/ 	.byte	0x04, 0x17
        /*000a*/ 	.short	(.L_11 - .L_10)
.L_10:
        /*000c*/ 	.word	0x00000000
        /*0010*/ 	.short	0x0005
        /*0012*/ 	.short	0x0028
        /*0014*/ 	.byte	0x00, 0xf0, 0x11, 0x00


	//----- nvinfo : EIATTR_KPARAM_INFO
	.align		4
.L_11:
        /*0018*/ 	.byte	0x04, 0x17
        /*001a*/ 	.short	(.L_13 - .L_12)
.L_12:
        /*001c*/ 	.word	0x00000000
        /*0020*/ 	.short	0x0004
        /*0022*/ 	.short	0x0020
        /*0024*/ 	.byte	0x00, 0xf4, 0x21, 0x00


	//----- nvinfo : EIATTR_KPARAM_INFO
	.align		4
.L_13:
        /*0028*/ 	.byte	0x04, 0x17
        /*002a*/ 	.short	(.L_15 - .L_14)
.L_14:
        /*002c*/ 	.word	0x00000000
        /*0030*/ 	.short	0x0003
        /*0032*/ 	.short	0x0018
        /*0034*/ 	.byte	0x00, 0xf4, 0x21, 0x00


	//----- nvinfo : EIATTR_KPARAM_INFO
	.align		4
.L_15:
        /*0038*/ 	.byte	0x04, 0x17
        /*003a*/ 	.short	(.L_17 - .L_16)
.L_16:
        /*003c*/ 	.word	0x00000000
        /*0040*/ 	.short	0x0002
        /*0042*/ 	.short	0x0010
        /*0044*/ 	.byte	0x00, 0xf4, 0x21, 0x00


	//----- nvinfo : EIATTR_KPARAM_INFO
	.align		4
.L_17:
        /*0048*/ 	.byte	0x04, 0x17
        /*004a*/ 	.short	(.L_19 - .L_18)
.L_18:
        /*004c*/ 	.word	0x00000000
        /*0050*/ 	.short	0x0001
        /*0052*/ 	.short	0x0008
        /*0054*/ 	.byte	0x00, 0xf4, 0x21, 0x00


	//----- nvinfo : EIATTR_KPARAM_INFO
	.align		4
.L_19:
        /*0058*/ 	.byte	0x04, 0x17
        /*005a*/ 	.short	(.L_21 - .L_20)
.L_20:
        /*005c*/ 	.word	0x00000000
        /*0060*/ 	.short	0x0000
        /*0062*/ 	.short	0x0000
        /*0064*/ 	.byte	0x00, 0xf4, 0x21, 0x00


	//----- nvinfo : EIATTR_SPARSE_MMA_MASK
	.align		4
.L_21:
        /*0068*/ 	.byte	0x03, 0x50
        /*006a*/ 	.short	0x0000


	//----- nvinfo : EIATTR_MAXREG_COUNT
	.align		4
        /*006c*/ 	.byte	0x03, 0x1b
        /*006e*/ 	.short	0x00ff


	//----- nvinfo : EIATTR_EXIT_INSTR_OFFSETS
	.align		4
        /*0070*/ 	.byte	0x04, 0x1c
        /*0072*/ 	.short	(.L_23 - .L_22)


	//   ....[0]....
.L_22:
        /*0074*/ 	.word	0x000001a0


	//   ....[1]....
        /*0078*/ 	.word	0x000001c0


	//----- nvinfo : EIATTR_REQNTID
	.align		4
.L_23:
        /*007c*/ 	.byte	0x04, 0x10
        /*007e*/ 	.short	(.L_25 - .L_24)
.L_24:
        /*0080*/ 	.word	0x00000080
        /*0084*/ 	.word	0x00000001
        /*0088*/ 	.word	0x00000001


	//----- nvinfo : EIATTR_CBANK_PARAM_SIZE
	.align		4
.L_25:
        /*008c*/ 	.byte	0x03, 0x19
        /*008e*/ 	.short	0x002c


	//----- nvinfo : EIATTR_PARAM_CBANK
	.align		4
        /*0090*/ 	.byte	0x04, 0x0a
        /*0092*/ 	.short	(.L_27 - .L_26)
	.align		4
.L_26:
        /*0094*/ 	.word	index@(.nv.constant0.triton_poi_fused_mul_0)
        /*0098*/ 	.short	0x0210
        /*009a*/ 	.short	0x002c


	//----- nvinfo : EIATTR_SW_WAR
	.align		4
.L_27:
        /*009c*/ 	.byte	0x04, 0x36
        /*009e*/ 	.short	(.L_29 - .L_28)
.L_28:
        /*00a0*/ 	.word	0x00000008
.L_29:


//--------------------- .nv.callgraph             --------------------------
	.section	.nv.callgraph,"",@"SHT_CUDA_CALLGRAPH"
	.align	4
	.sectionentsize	8
	.align		4
        /*0000*/ 	.word	0x00000000
	.align		4
        /*0004*/ 	.word	0xffffffff
	.align		4
        /*0008*/ 	.word	0x00000000
	.align		4
        /*000c*/ 	.word	0xfffffffe
	.align		4
        /*0010*/ 	.word	0x00000000
	.align		4
        /*0014*/ 	.word	0xfffffffd
	.align		4
        /*0018*/ 	.word	0x00000000
	.align		4
        /*001c*/ 	.word	0xfffffffc


//--------------------- .text.triton_poi_fused_mul_0 --------------------------
	.section	.text.triton_poi_fused_mul_0,"ax",@progbits
	.align	128
        .global         triton_poi_fused_mul_0
        .type           triton_poi_fused_mul_0,@function
        .size           triton_poi_fused_mul_0,(.L_x_1 - triton_poi_fused_mul_0)
        .other          triton_poi_fused_mul_0,@"STO_CUDA_ENTRY STV_DEFAULT"
triton_poi_fused_mul_0:
.text.triton_poi_fused_mul_0:
[----:B------:R-:W0:Y:S01]  /*0000*/  LDC R1, c[0x0][0x28] ;  /* 0x00000a00ff017b82 */ /* 0x000e220000000800 */
[----:B------:R-:W1:Y:S07]  /*0010*/  S2R R0, SR_TID.X ;  /* 0x0000000000007919 */ /* 0x000e6e0000002100 */
[----:B------:R-:W2:Y:S01]  /*0020*/  LDC.64 R2, c[0x0][0x210] ;  /* 0x00008400ff027b82 */ /* 0x000ea20000000a00 */
[----:B------:R-:W-:Y:S01]  /*0030*/  MOV R15, RZ ;  /* 0x000000ff000f7202 */ /* 0x000fe20000000f00 */
[----:B------:R-:W-:Y:S01]  /*0040*/  ULDC.64 UR4, c[0x0][0x208] ;  /* 0x0000820000047ab9 */ /* 0x000fe20000000a00 */
[----:B------:R-:W3:Y:S01]  /*0050*/  S2R R13, SR_CTAID.X ;  /* 0x00000000000d7919 */ /* 0x000ee20000002500 */
[----:B------:R-:W-:-:S04]  /*0060*/  HFMA2.MMA R12, -RZ, RZ, 0, 0 ;  /* 0x00000000ff0c7435 */ /* 0x000fc800000001ff */
[----:B------:R-:W4:Y:S08]  /*0070*/  LDC.64 R4, c[0x0][0x218] ;  /* 0x00008600ff047b82 */ /* 0x000f300000000a00 */
[----:B------:R-:W5:Y:S08]  /*0080*/  LDC.64 R6, c[0x0][0x220] ;  /* 0x00008800ff067b82 */ /* 0x000f700000000a00 */
[----:B------:R-:W5:Y:S01]  /*0090*/  LDC.64 R8, c[0x0][0x228] ;  /* 0x00008a00ff087b82 */ /* 0x000f620000000a00 */
[----:B-1----:R-:W-:-:S07]  /*00a0*/  LOP3.LUT R0, R0, 0x7f, RZ, 0xc0, !PT ;  /* 0x0000007f00007812 */ /* 0x002fce00078ec0ff */
[----:B------:R-:W1:Y:S01]  /*00b0*/  LDC.64 R10, c[0x0][0x230] ;  /* 0x00008c00ff0a7b82 */ /* 0x000e620000000a00 */
[----:B---3--:R-:W-:Y:S01]  /*00c0*/  LEA R13, R13, R0, 0x7 ;  /* 0x000000000d0d7211 */ /* 0x008fe200078e38ff */
[----:B------:R-:W-:-:S03]  /*00d0*/  HFMA2.MMA R0, -RZ, RZ, 0, 0 ;  /* 0x00000000ff007435 */ /* 0x000fc600000001ff */
[C---:B------:R-:W-:Y:S01]  /*00e0*/  ISETP.GE.AND P0, PT, R13.reuse, 0x100, PT ;  /* 0x000001000d00780c */ /* 0x040fe20003f06270 */
[----:B--2---:R-:W-:-:S04]  /*00f0*/  IMAD.WIDE R2, R13, 0x4, R2 ;  /* 0x000000040d027825 */ /* 0x004fc800078e0202 */
[----:B----4-:R-:W-:-:S04]  /*0100*/  IMAD.WIDE R4, R13, 0x4, R4 ;  /* 0x000000040d047825 */ /* 0x010fc800078e0204 */
[----:B-----5:R-:W-:-:S04]  /*0110*/  IMAD.WIDE R6, R13, 0x4, R6 ;  /* 0x000000040d067825 */ /* 0x020fc800078e0206 */
[----:B------:R-:W2:Y:S04]  /*0120*/  @!P0 LDG.E R0, desc[UR4][R2.64] ;  /* 0x0000000402008981 */ /* 0x000ea8000c1e1900 */
[----:B------:R-:W2:Y:S04]  /*0130*/  @!P0 LDG.E R15, desc[UR4][R4.64] ;  /* 0x00000004040f8981 */ /* 0x000ea8000c1e1900 */
[----:B------:R-:W3:Y:S01]  /*0140*/  @!P0 LDG.E R12, desc[UR4][R6.64] ;  /* 0x00000004060c8981 */ /* 0x000ee2000c1e1900 */
[----:B0-----:R-:W-:-:S04]  /*0150*/  IMAD.WIDE R8, R13, 0x4, R8 ;  /* 0x000000040d087825 */ /* 0x001fc800078e0208 */
[----:B-1----:R-:W-:-:S04]  /*0160*/  IMAD.WIDE R10, R13, 0x4, R10 ;  /* 0x000000040d0a7825 */ /* 0x002fc800078e020a */
[----:B--2---:R-:W-:Y:S01]  /*0170*/  FMUL R17, R15, R0 ;  /* 0x000000000f117220 */ /* 0x004fe20000400000 */
[----:B---3--:R-:W-:-:S04]  /*0180*/  FMUL R15, R12, R15 ;  /* 0x0000000f0c0f7220 */ /* 0x008fc80000400000 */
[----:B------:R0:W-:Y:S02]  /*0190*/  @!P0 STG.E desc[UR4][R8.64], R17 ;  /* 0x0000001108008986 */ /* 0x0001e4000c101904 */
[----:B0-----:R-:W-:Y:S05]  /*01a0*/  @P0 EXIT ;  /* 0x000000000000094d */ /* 0x001fea0003800000 */
[----:B------:R-:W-:Y:S01]  /*01b0*/  STG.E desc[UR4][R10.64], R15 ;  /* 0x0000000f0a007986 */ /* 0x000fe2000c101904 */
[----:B------:R-:W-:Y:S05]  /*01c0*/  EXIT ;  /* 0x000000000000794d */ /* 0x000fea0003800000 */
.L_x_0:
[----:B------:R-:W-:-:S00]  /*01d0*/  BRA `(.L_x_0) ;  /* 0xfffffffc00fc7947 */ /* 0x000fc0000383ffff */
[----:B------:R-:W-:-:S00]  /*01e0*/  NOP ;  /* 0x0000000000007918 */ /* 0x000fc00000000000 */
        /* <DEDUP_REMOVED lines=9> */
.L_x_1:


//--------------------- .nv.constant0.triton_poi_fused_mul_0 --------------------------
	.section	.nv.constant0.triton_poi_fused_mul_0,"a",@progbits
	.sectionflags	@""
	.align	4
.nv.constant0.triton_poi_fused_mul_0:
	.zero		572
